//
// Generated by NVIDIA NVVM Compiler
//
// Compiler Build ID: CL-36424714
// Cuda compilation tools, release 13.0, V13.0.88
// Based on NVVM 20.0.0
//

.version 9.0
.target sm_100
.address_size 64

	// .globl	default_function_kernel_1

.visible .entry default_function_kernel_1(
	.param .u64 .ptr .align 1 default_function_kernel_1_param_0,
	.param .u64 .ptr .align 1 default_function_kernel_1_param_1,
	.param .u64 .ptr .align 1 default_function_kernel_1_param_2,
	.param .u64 .ptr .align 1 default_function_kernel_1_param_3
)
.maxntid 64
{
	.reg .b16 	%rs<4>;
	.reg .b32 	%r<17>;
	.reg .b32 	%f<9>;
	.reg .b64 	%rd<16>;

	ld.param.u64 	%rd1, [default_function_kernel_1_param_0];
	ld.param.u64 	%rd2, [default_function_kernel_1_param_1];
	ld.param.u64 	%rd3, [default_function_kernel_1_param_2];
	ld.param.u64 	%rd4, [default_function_kernel_1_param_3];
	cvta.to.global.u64 	%rd5, %rd1;
	cvta.to.global.u64 	%rd6, %rd2;
	cvta.to.global.u64 	%rd7, %rd4;
	cvta.to.global.u64 	%rd8, %rd3;
	mov.u32 	%r1, %ctaid.x;
	shl.b32 	%r2, %r1, 6;
	mov.u32 	%r3, %tid.x;
	or.b32  	%r4, %r2, %r3;
	mul.wide.u32 	%rd9, %r4, 4;
	add.s64 	%rd10, %rd8, %rd9;
	ld.global.nc.f32 	%f1, [%rd10];
	mul.hi.u32 	%r5, %r1, 1374389535;
	shr.u32 	%r6, %r5, 3;
	mul.lo.s32 	%r7, %r6, 25;
	sub.s32 	%r8, %r1, %r7;
	cvt.u16.u32 	%rs1, %r8;
	mul.lo.s16 	%rs2, %rs1, 205;
	shr.u16 	%rs3, %rs2, 10;
	cvt.u32.u16 	%r9, %rs3;
	mul.wide.u32 	%rd11, %r9, 4;
	add.s64 	%rd12, %rd7, %rd11;
	ld.global.nc.f32 	%f2, [%rd12];
	mul.f32 	%f3, %f1, %f2;
	mul.hi.u32 	%r10, %r1, 1717986919;
	shr.u32 	%r11, %r10, 1;
	mul.lo.s32 	%r12, %r11, 5;
	sub.s32 	%r13, %r1, %r12;
	shl.b32 	%r14, %r13, 6;
	or.b32  	%r15, %r14, %r3;
	mad.lo.s32 	%r16, %r6, 320, %r15;
	mul.wide.u32 	%rd13, %r16, 4;
	add.s64 	%rd14, %rd6, %rd13;
	ld.global.nc.f32 	%f4, [%rd14];
	fma.rn.f32 	%f5, %f4, 0f3E4CCCCD, 0f3727C5AC;
	sqrt.rn.f32 	%f6, %f5;
	rcp.rn.f32 	%f7, %f6;
	mul.f32 	%f8, %f3, %f7;
	add.s64 	%rd15, %rd5, %rd9;
	st.global.f32 	[%rd15], %f8;
	ret;

}
	// .globl	default_function_kernel
.visible .entry default_function_kernel(
	.param .u64 .ptr .align 1 default_function_kernel_param_0,
	.param .u64 .ptr .align 1 default_function_kernel_param_1
)
.maxntid 64
{
	.reg .b32 	%r<13>;
	.reg .b32 	%f<11>;
	.reg .b64 	%rd<9>;

	ld.param.u64 	%rd1, [default_function_kernel_param_0];
	ld.param.u64 	%rd2, [default_function_kernel_param_1];
	cvta.to.global.u64 	%rd3, %rd1;
	mov.u32 	%r1, %ctaid.x;
	shl.b32 	%r2, %r1, 6;
	mov.u32 	%r3, %tid.x;
	or.b32  	%r4, %r2, %r3;
	mul.wide.u32 	%rd4, %r4, 4;
	add.s64 	%rd5, %rd3, %rd4;
	mul.hi.u32 	%r5, %r1, 1717986919;
	shr.u32 	%r6, %r5, 1;
	mul.lo.s32 	%r7, %r6, 1600;
	mul.lo.s32 	%r8, %r6, 5;
	sub.s32 	%r9, %r1, %r8;
	shl.b32 	%r10, %r9, 6;
	or.b32  	%r11, %r7, %r3;
	add.s32 	%r12, %r11, %r10;
	cvta.to.global.u64 	%rd6, %rd2;
	mul.wide.u32 	%rd7, %r12, 4;
	add.s64 	%rd8, %rd6, %rd7;
	ld.global.nc.f32 	%f1, [%rd8];
	fma.rn.f32 	%f2, %f1, %f1, 0f00000000;
	ld.global.nc.f32 	%f3, [%rd8+1280];
	fma.rn.f32 	%f4, %f3, %f3, %f2;
	ld.global.nc.f32 	%f5, [%rd8+2560];
	fma.rn.f32 	%f6, %f5, %f5, %f4;
	ld.global.nc.f32 	%f7, [%rd8+3840];
	fma.rn.f32 	%f8, %f7, %f7, %f6;
	ld.global.nc.f32 	%f9, [%rd8+5120];
	fma.rn.f32 	%f10, %f9, %f9, %f8;
	st.global.f32 	[%rd5], %f10;
	ret;

}


// ===== COMPILED SASS (sm_100) =====

	.target	sm_100

	.elftype	@"ET_EXEC"


//--------------------- .note.nv.tkinfo           --------------------------
	.section	.note.nv.tkinfo,"",@"SHT_NOTE"
	.sectionflags	@"SHF_NOTE_NV_TKINFO"
	.tkinfo
        /*0018*/ 	.word	0x00000002
        /*0030*/ 	.string	""
        /*0030*/ 	.string	"ptxas"
        /*0030*/ 	.string	"Cuda compilation tools, release 13.0, V13.0.88"
        /*0030*/ 	.string	"Build cuda_13.0.r13.0/compiler.36424714_0"
        /*0030*/ 	.string	"-arch sm_100 -m 64 "



//--------------------- .note.nv.cuinfo           --------------------------
	.section	.note.nv.cuinfo,"",@"SHT_NOTE"
	.sectionflags	@"SHF_NOTE_NV_CUINFO"
        /*0018*/ 	.short	0x0002
        /*001a*/ 	.short	0x0064
        /*001c*/ 	.short	0x0082
	.zero		2


//--------------------- .nv.info                  --------------------------
	.section	.nv.info,"",@"SHT_CUDA_INFO"
	.align	4


	//----- nvinfo : EIATTR_REGCOUNT
	.align		4
        /*0000*/ 	.byte	0x04, 0x2f
        /*0002*/ 	.short	(.L_1 - .L_0)
	.align		4
.L_0:
        /*0004*/ 	.word	index@(default_function_kernel_1)
        /*0008*/ 	.word	0x00000010


	//----- nvinfo : EIATTR_FRAME_SIZE
	.align		4
.L_1:
        /*000c*/ 	.byte	0x04, 0x11
        /*000e*/ 	.short	(.L_3 - .L_2)
	.align		4
.L_2:
        /*0010*/ 	.word	index@($__internal_1_$__cuda_sm20_sqrt_rn_f32_slowpath)
        /*0014*/ 	.word	0x00000000


	//----- nvinfo : EIATTR_FRAME_SIZE
	.align		4
.L_3:
        /*0018*/ 	.byte	0x04, 0x11
        /*001a*/ 	.short	(.L_5 - .L_4)
	.align		4
.L_4:
        /*001c*/ 	.word	index@($__internal_0_$__cuda_sm20_rcp_rn_f32_slowpath)
        /*0020*/ 	.word	0x00000000


	//----- nvinfo : EIATTR_FRAME_SIZE
	.align		4
.L_5:
        /*0024*/ 	.byte	0x04, 0x11
        /*0026*/ 	.short	(.L_7 - .L_6)
	.align		4
.L_6:
        /*0028*/ 	.word	index@(default_function_kernel_1)
        /*002c*/ 	.word	0x00000000


	//----- nvinfo : EIATTR_REGCOUNT
	.align		4
.L_7:
        /*0030*/ 	.byte	0x04, 0x2f
        /*0032*/ 	.short	(.L_9 - .L_8)
	.align		4
.L_8:
        /*0034*/ 	.word	index@(default_function_kernel)
        /*0038*/ 	.word	0x00000012


	//----- nvinfo : EIATTR_FRAME_SIZE
	.align		4
.L_9:
        /*003c*/ 	.byte	0x04, 0x11
        /*003e*/ 	.short	(.L_11 - .L_10)
	.align		4
.L_10:
        /*0040*/ 	.word	index@(default_function_kernel)
        /*0044*/ 	.word	0x00000000


	//----- nvinfo : EIATTR_MIN_STACK_SIZE
	.align		4
.L_11:
        /*0048*/ 	.byte	0x04, 0x12
        /*004a*/ 	.short	(.L_13 - .L_12)
	.align		4
.L_12:
        /*004c*/ 	.word	index@(default_function_kernel)
        /*0050*/ 	.word	0x00000000


	//----- nvinfo : EIATTR_MIN_STACK_SIZE
	.align		4
.L_13:
        /*0054*/ 	.byte	0x04, 0x12
        /*0056*/ 	.short	(.L_15 - .L_14)
	.align		4
.L_14:
        /*0058*/ 	.word	index@(default_function_kernel_1)
        /*005c*/ 	.word	0x00000000
.L_15:


//--------------------- .nv.compat                --------------------------
	.section	.nv.compat,"",@"SHT_CUDA_COMPAT_INFO"
	.align	4
        /*0000*/ 	.byte	0x02, 0x09, 0x00, 0x00, 0x02, 0x02, 0x01, 0x00, 0x02, 0x05, 0x05, 0x00, 0x03, 0x07, 0x01, 0x01
        /*0010*/ 	.byte	0x02, 0x03, 0x00, 0x00, 0x02, 0x06, 0x01, 0x00, 0x04, 0x0b, 0x08, 0x00, 0x01, 0x00, 0x00, 0x00
        /*0020*/ 	.byte	0x00, 0x00, 0x00, 0x00


//--------------------- .nv.info.default_function_kernel --------------------------
	.section	.nv.info.default_function_kernel,"",@"SHT_CUDA_INFO"
	.sectionflags	@""
	.align	4


	//----- nvinfo : EIATTR_CUDA_API_VERSION
	.align		4
        /*0000*/ 	.byte	0x04, 0x37
        /*0002*/ 	.short	(.L_17 - .L_16)
.L_16:
        /*0004*/ 	.word	0x00000082


	//----- nvinfo : EIATTR_KPARAM_INFO
	.align		4
.L_17:
        /*0008*/ 	.byte	0x04, 0x17
        /*000a*/ 	.short	(.L_19 - .L_18)
.L_18:
        /*000c*/ 	.word	0x00000000
        /*0010*/ 	.short	0x0001
        /*0012*/ 	.short	0x0008
        /*0014*/ 	.byte	0x00, 0xf5, 0x21, 0x00


	//----- nvinfo : EIATTR_KPARAM_INFO
	.align		4
.L_19:
        /*0018*/ 	.byte	0x04, 0x17
        /*001a*/ 	.short	(.L_21 - .L_20)
.L_20:
        /*001c*/ 	.word	0x00000000
        /*0020*/ 	.short	0x0000
        /*0022*/ 	.short	0x0000
        /*0024*/ 	.byte	0x00, 0xf5, 0x21, 0x00


	//----- nvinfo : EIATTR_SPARSE_MMA_MASK
	.align		4
.L_21:
        /*0028*/ 	.byte	0x03, 0x50
        /*002a*/ 	.short	0x0000


	//----- nvinfo : EIATTR_MAXREG_COUNT
	.align		4
        /*002c*/ 	.byte	0x03, 0x1b
        /*002e*/ 	.short	0x00ff


	//----- nvinfo : EIATTR_MERCURY_ISA_VERSION
	.align		4
        /*0030*/ 	.byte	0x03, 0x5f
        /*0032*/ 	.short	0x0101


	//----- nvinfo : EIATTR_VRC_CTA_INIT_COUNT
	.align		4
        /*0034*/ 	.byte	0x02, 0x4a
	.zero		1
	.zero		1


	//----- nvinfo : EIATTR_EXIT_INSTR_OFFSETS
	.align		4
        /*0038*/ 	.byte	0x04, 0x1c
        /*003a*/ 	.short	(.L_23 - .L_22)


	//   ....[0]....
.L_22:
        /*003c*/ 	.word	0x000001b0


	//----- nvinfo : EIATTR_MAX_THREADS
	.align		4
.L_23:
        /*0040*/ 	.byte	0x04, 0x05
        /*0042*/ 	.short	(.L_25 - .L_24)
.L_24:
        /*0044*/ 	.word	0x00000040
        /*0048*/ 	.word	0x00000001
        /*004c*/ 	.word	0x00000001


	//----- nvinfo : EIATTR_CBANK_PARAM_SIZE
	.align		4
.L_25:
        /*0050*/ 	.byte	0x03, 0x19
        /*0052*/ 	.short	0x0010


	//----- nvinfo : EIATTR_PARAM_CBANK
	.align		4
        /*0054*/ 	.byte	0x04, 0x0a
        /*0056*/ 	.short	(.L_27 - .L_26)
	.align		4
.L_26:
        /*0058*/ 	.word	index@(.nv.constant0.default_function_kernel)
        /*005c*/ 	.short	0x0380
        /*005e*/ 	.short	0x0010


	//----- nvinfo : EIATTR_SW_WAR
	.align		4
.L_27:
        /*0060*/ 	.byte	0x04, 0x36
        /*0062*/ 	.short	(.L_29 - .L_28)
.L_28:
        /*0064*/ 	.word	0x00000008
.L_29:


//--------------------- .nv.info.default_function_kernel_1 --------------------------
	.section	.nv.info.default_function_kernel_1,"",@"SHT_CUDA_INFO"
	.sectionflags	@""
	.align	4


	//----- nvinfo : EIATTR_CUDA_API_VERSION
	.align		4
        /*0000*/ 	.byte	0x04, 0x37
        /*0002*/ 	.short	(.L_31 - .L_30)
.L_30:
        /*0004*/ 	.word	0x00000082


	//----- nvinfo : EIATTR_KPARAM_INFO
	.align		4
.L_31:
        /*0008*/ 	.byte	0x04, 0x17
        /*000a*/ 	.short	(.L_33 - .L_32)
.L_32:
        /*000c*/ 	.word	0x00000000
        /*0010*/ 	.short	0x0003
        /*0012*/ 	.short	0x0018
        /*0014*/ 	.byte	0x00, 0xf5, 0x21, 0x00


	//----- nvinfo : EIATTR_KPARAM_INFO
	.align		4
.L_33:
        /*0018*/ 	.byte	0x04, 0x17
        /*001a*/ 	.short	(.L_35 - .L_34)
.L_34:
        /*001c*/ 	.word	0x00000000
        /*0020*/ 	.short	0x0002
        /*0022*/ 	.short	0x0010
        /*0024*/ 	.byte	0x00, 0xf5, 0x21, 0x00


	//----- nvinfo : EIATTR_KPARAM_INFO
	.align		4
.L_35:
        /*0028*/ 	.byte	0x04, 0x17
        /*002a*/ 	.short	(.L_37 - .L_36)
.L_36:
        /*002c*/ 	.word	0x00000000
        /*0030*/ 	.short	0x0001
        /*0032*/ 	.short	0x0008
        /*0034*/ 	.byte	0x00, 0xf5, 0x21, 0x00


	//----- nvinfo : EIATTR_KPARAM_INFO
	.align		4
.L_37:
        /*0038*/ 	.byte	0x04, 0x17
        /*003a*/ 	.short	(.L_39 - .L_38)
.L_38:
        /*003c*/ 	.word	0x00000000
        /*0040*/ 	.short	0x0000
        /*0042*/ 	.short	0x0000
        /*0044*/ 	.byte	0x00, 0xf5, 0x21, 0x00


	//----- nvinfo : EIATTR_SPARSE_MMA_MASK
	.align		4
.L_39:
        /*0048*/ 	.byte	0x03, 0x50
        /*004a*/ 	.short	0x0000


	//----- nvinfo : EIATTR_MAXREG_COUNT
	.align		4
        /*004c*/ 	.byte	0x03, 0x1b
        /*004e*/ 	.short	0x00ff


	//----- nvinfo : EIATTR_MERCURY_ISA_VERSION
	.align		4
        /*0050*/ 	.byte	0x03, 0x5f
        /*0052*/ 	.short	0x0101


	//----- nvinfo : EIATTR_VRC_CTA_INIT_COUNT
	.align		4
        /*0054*/ 	.byte	0x02, 0x4a
	.zero		1
	.zero		1


	//----- nvinfo : EIATTR_EXIT_INSTR_OFFSETS
	.align		4
        /*0058*/ 	.byte	0x04, 0x1c
        /*005a*/ 	.short	(.L_41 - .L_40)


	//   ....[0]....
.L_40:
        /*005c*/ 	.word	0x000003e0


	//----- nvinfo : EIATTR_MAX_THREADS
	.align		4
.L_41:
        /*0060*/ 	.byte	0x04, 0x05
        /*0062*/ 	.short	(.L_43 - .L_42)
.L_42:
        /*0064*/ 	.word	0x00000040
        /*0068*/ 	.word	0x00000001
        /*006c*/ 	.word	0x00000001


	//----- nvinfo : EIATTR_CRS_STACK_SIZE
	.align		4
.L_43:
        /*0070*/ 	.byte	0x04, 0x1e
        /*0072*/ 	.short	(.L_45 - .L_44)
.L_44:
        /*0074*/ 	.word	0x00000000


	//----- nvinfo : EIATTR_CBANK_PARAM_SIZE
	.align		4
.L_45:
        /*0078*/ 	.byte	0x03, 0x19
        /*007a*/ 	.short	0x0020


	//----- nvinfo : EIATTR_PARAM_CBANK
	.align		4
        /*007c*/ 	.byte	0x04, 0x0a
        /*007e*/ 	.short	(.L_47 - .L_46)
	.align		4
.L_46:
        /*0080*/ 	.word	index@(.nv.constant0.default_function_kernel_1)
        /*0084*/ 	.short	0x0380
        /*0086*/ 	.short	0x0020


	//----- nvinfo : EIATTR_SW_WAR
	.align		4
.L_47:
        /*0088*/ 	.byte	0x04, 0x36
        /*008a*/ 	.short	(.L_49 - .L_48)
.L_48:
        /*008c*/ 	.word	0x00000008
.L_49:


//--------------------- .nv.callgraph             --------------------------
	.section	.nv.callgraph,"",@"SHT_CUDA_CALLGRAPH"
	.align	4
	.sectionentsize	8
	.align		4
        /*0000*/ 	.word	0x00000000
	.align		4
        /*0004*/ 	.word	0xffffffff
	.align		4
        /*0008*/ 	.word	0x00000000
	.align		4
        /*000c*/ 	.word	0xfffffffe
	.align		4
        /*0010*/ 	.word	0x00000000
	.align		4
        /*0014*/ 	.word	0xfffffffd
	.align		4
        /*0018*/ 	.word	0x00000000
	.align		4
        /*001c*/ 	.word	0xfffffffc


//--------------------- .text.default_function_kernel --------------------------
	.section	.text.default_function_kernel,"ax",@progbits
	.align	128
        .global         default_function_kernel
        .type           default_function_kernel,@function
        .size           default_function_kernel,(.L_x_15 - default_function_kernel)
        .other          default_function_kernel,@"STO_CUDA_ENTRY STV_DEFAULT"
default_function_kernel:
.text.default_function_kernel:
[----:B------:R-:W-:Y:S01]  /*0000*/  LDC R1, c[0x0][0x37c] ;  /* 0x0000df00ff017b82 */ /* 0x000fe20000000800 */
[----:B------:R-:W0:Y:S07]  /*0010*/  S2R R13, SR_CTAID.X ;  /* 0x00000000000d7919 */ /* 0x000e2e0000002500 */
[----:B------:R-:W1:Y:S01]  /*0020*/  LDC.64 R4, c[0x0][0x388] ;  /* 0x0000e200ff047b82 */ /* 0x000e620000000a00 */
[----:B------:R-:W2:Y:S01]  /*0030*/  LDCU.64 UR4, c[0x0][0x358] ;  /* 0x00006b00ff0477ac */ /* 0x000ea20008000a00 */
[----:B------:R-:W3:Y:S01]  /*0040*/  S2R R15, SR_TID.X ;  /* 0x00000000000f7919 */ /* 0x000ee20000002100 */
[----:B0-----:R-:W-:-:S05]  /*0050*/  IMAD.HI.U32 R0, R13, 0x66666667, RZ ;  /* 0x666666670d007827 */ /* 0x001fca00078e00ff */
[----:B------:R-:W-:-:S05]  /*0060*/  SHF.R.U32.HI R0, RZ, 0x1, R0 ;  /* 0x00000001ff007819 */ /* 0x000fca0000011600 */
[C---:B------:R-:W-:Y:S02]  /*0070*/  IMAD R2, R0.reuse, 0x640, RZ ;  /* 0x0000064000027824 */ /* 0x040fe400078e02ff */
[----:B------:R-:W-:-:S03]  /*0080*/  IMAD R0, R0, -0x5, R13 ;  /* 0xfffffffb00007824 */ /* 0x000fc600078e020d */
[----:B---3--:R-:W-:-:S04]  /*0090*/  LOP3.LUT R3, R2, R15, RZ, 0xfc, !PT ;  /* 0x0000000f02037212 */ /* 0x008fc800078efcff */
[----:B------:R-:W-:-:S05]  /*00a0*/  LEA R3, R0, R3, 0x6 ;  /* 0x0000000300037211 */ /* 0x000fca00078e30ff */
[----:B-1----:R-:W-:Y:S02]  /*00b0*/  IMAD.WIDE.U32 R4, R3, 0x4, R4 ;  /* 0x0000000403047825 */ /* 0x002fe400078e0004 */
[----:B------:R-:W0:Y:S03]  /*00c0*/  LDC.64 R2, c[0x0][0x380] ;  /* 0x0000e000ff027b82 */ /* 0x000e260000000a00 */
[----:B--2---:R-:W2:Y:S04]  /*00d0*/  LDG.E.CONSTANT R0, desc[UR4][R4.64] ;  /* 0x0000000404007981 */ /* 0x004ea8000c1e9900 */
[----:B------:R-:W3:Y:S04]  /*00e0*/  LDG.E.CONSTANT R7, desc[UR4][R4.64+0x500] ;  /* 0x0005000404077981 */ /* 0x000ee8000c1e9900 */
[----:B------:R-:W4:Y:S04]  /*00f0*/  LDG.E.CONSTANT R6, desc[UR4][R4.64+0xa00] ;  /* 0x000a000404067981 */ /* 0x000f28000c1e9900 */
[----:B------:R-:W5:Y:S04]  /*0100*/  LDG.E.CONSTANT R9, desc[UR4][R4.64+0xf00] ;  /* 0x000f000404097981 */ /* 0x000f68000c1e9900 */
[----:B------:R-:W5:Y:S01]  /*0110*/  LDG.E.CONSTANT R11, desc[UR4][R4.64+0x1400] ;  /* 0x00140004040b7981 */ /* 0x000f62000c1e9900 */
[----:B--2---:R-:W-:-:S04]  /*0120*/  FFMA R0, R0, R0, RZ ;  /* 0x0000000000007223 */ /* 0x004fc800000000ff */
[----:B---3--:R-:W-:Y:S01]  /*0130*/  FFMA R7, R7, R7, R0 ;  /* 0x0000000707077223 */ /* 0x008fe20000000000 */
[----:B------:R-:W-:-:S03]  /*0140*/  SHF.L.U32 R0, R13, 0x6, RZ ;  /* 0x000000060d007819 */ /* 0x000fc600000006ff */
[----:B----4-:R-:W-:Y:S01]  /*0150*/  FFMA R6, R6, R6, R7 ;  /* 0x0000000606067223 */ /* 0x010fe20000000007 */
[----:B------:R-:W-:-:S03]  /*0160*/  LOP3.LUT R7, R0, R15, RZ, 0xfc, !PT ;  /* 0x0000000f00077212 */ /* 0x000fc600078efcff */
[----:B-----5:R-:W-:Y:S02]  /*0170*/  FFMA R6, R9, R9, R6 ;  /* 0x0000000909067223 */ /* 0x020fe40000000006 */
[----:B0-----:R-:W-:-:S04]  /*0180*/  IMAD.WIDE.U32 R2, R7, 0x4, R2 ;  /* 0x0000000407027825 */ /* 0x001fc800078e0002 */
[----:B------:R-:W-:-:S05]  /*0190*/  FFMA R11, R11, R11, R6 ;  /* 0x0000000b0b0b7223 */ /* 0x000fca0000000006 */
[----:B------:R-:W-:Y:S01]  /*01a0*/  STG.E desc[UR4][R2.64], R11 ;  /* 0x0000000b02007986 */ /* 0x000fe2000c101904 */
[----:B------:R-:W-:Y:S05]  /*01b0*/  EXIT ;  /* 0x000000000000794d */ /* 0x000fea0003800000 */
.L_x_0:
[----:B------:R-:W-:-:S00]  /*01c0*/  BRA `(.L_x_0) ;  /* 0xfffffffc00fc7947 */ /* 0x000fc0000383ffff */
[----:B------:R-:W-:-:S00]  /*01d0*/  NOP ;  /* 0x0000000000007918 */ /* 0x000fc00000000000 */
        /* <DEDUP_REMOVED lines=10> */
.L_x_15:


//--------------------- .text.default_function_kernel_1 --------------------------
	.section	.text.default_function_kernel_1,"ax",@progbits
	.align	128
        .global         default_function_kernel_1
        .type           default_function_kernel_1,@function
        .size           default_function_kernel_1,(.L_x_14 - default_function_kernel_1)
        .other          default_function_kernel_1,@"STO_CUDA_ENTRY STV_DEFAULT"
default_function_kernel_1:
.text.default_function_kernel_1:
[----:B------:R-:W-:Y:S01]  /*0000*/  LDC R1, c[0x0][0x37c] ;  /* 0x0000df00ff017b82 */ /* 0x000fe20000000800 */
[----:B------:R-:W0:Y:S07]  /*0010*/  S2R R13, SR_CTAID.X ;  /* 0x00000000000d7919 */ /* 0x000e2e0000002500 */
[----:B------:R-:W1:Y:S01]  /*0020*/  LDC.64 R2, c[0x0][0x388] ;  /* 0x0000e200ff027b82 */ /* 0x000e620000000a00 */
[----:B------:R-:W2:Y:S01]  /*0030*/  LDCU.64 UR4, c[0x0][0x358] ;  /* 0x00006b00ff0477ac */ /* 0x000ea20008000a00 */
[----:B------:R-:W3:Y:S06]  /*0040*/  S2R R12, SR_TID.X ;  /* 0x00000000000c7919 */ /* 0x000eec0000002100 */
[----:B------:R-:W4:Y:S01]  /*0050*/  LDC.64 R6, c[0x0][0x390] ;  /* 0x0000e400ff067b82 */ /* 0x000f220000000a00 */
[----:B0-----:R-:W-:-:S04]  /*0060*/  IMAD.HI.U32 R4, R13, 0x66666667, RZ ;  /* 0x666666670d047827 */ /* 0x001fc800078e00ff */
[----:B------:R-:W-:Y:S01]  /*0070*/  IMAD.HI.U32 R0, R13, 0x51eb851f, RZ ;  /* 0x51eb851f0d007827 */ /* 0x000fe200078e00ff */
[----:B------:R-:W-:-:S04]  /*0080*/  SHF.R.U32.HI R4, RZ, 0x1, R4 ;  /* 0x00000001ff047819 */ /* 0x000fc80000011604 */
[----:B------:R-:W-:Y:S01]  /*0090*/  SHF.R.U32.HI R0, RZ, 0x3, R0 ;  /* 0x00000003ff007819 */ /* 0x000fe20000011600 */
[----:B------:R-:W-:-:S04]  /*00a0*/  IMAD R5, R4, -0x5, R13 ;  /* 0xfffffffb04057824 */ /* 0x000fc800078e020d */
[----:B------:R-:W-:Y:S02]  /*00b0*/  IMAD.SHL.U32 R5, R5, 0x40, RZ ;  /* 0x0000004005057824 */ /* 0x000fe400078e00ff */
[----:B------:R-:W-:-:S03]  /*00c0*/  IMAD R4, R0, -0x19, R13 ;  /* 0xffffffe700047824 */ /* 0x000fc600078e020d */
[----:B---3--:R-:W-:Y:S02]  /*00d0*/  LOP3.LUT R9, R5, R12, RZ, 0xfc, !PT ;  /* 0x0000000c05097212 */ /* 0x008fe400078efcff */
[----:B------:R-:W-:Y:S02]  /*00e0*/  PRMT R8, R4, 0x9910, RZ ;  /* 0x0000991004087816 */ /* 0x000fe400000000ff */
[----:B------:R-:W0:Y:S01]  /*00f0*/  LDC.64 R4, c[0x0][0x398] ;  /* 0x0000e600ff047b82 */ /* 0x000e220000000a00 */
[----:B------:R-:W-:Y:S02]  /*0100*/  IMAD R9, R0, 0x140, R9 ;  /* 0x0000014000097824 */ /* 0x000fe400078e0209 */
[----:B------:R-:W-:Y:S02]  /*0110*/  IMAD R0, R8, 0xcd, RZ ;  /* 0x000000cd08007824 */ /* 0x000fe400078e02ff */
[----:B-1----:R-:W-:-:S03]  /*0120*/  IMAD.WIDE.U32 R10, R9, 0x4, R2 ;  /* 0x00000004090a7825 */ /* 0x002fc600078e0002 */
[----:B------:R-:W-:-:S03]  /*0130*/  LOP3.LUT R0, R0, 0xffff, RZ, 0xc0, !PT ;  /* 0x0000ffff00007812 */ /* 0x000fc600078ec0ff */
[----:B--2---:R-:W2:Y:S01]  /*0140*/  LDG.E.CONSTANT R10, desc[UR4][R10.64] ;  /* 0x000000040a0a7981 */ /* 0x004ea2000c1e9900 */
[----:B------:R-:W-:Y:S01]  /*0150*/  IMAD.SHL.U32 R3, R13, 0x40, RZ ;  /* 0x000000400d037824 */ /* 0x000fe200078e00ff */
[----:B------:R-:W-:-:S04]  /*0160*/  SHF.R.U32.HI R0, RZ, 0xa, R0 ;  /* 0x0000000aff007819 */ /* 0x000fc80000011600 */
[----:B------:R-:W-:Y:S02]  /*0170*/  LOP3.LUT R9, R0, 0xffff, RZ, 0xc0, !PT ;  /* 0x0000ffff00097812 */ /* 0x000fe400078ec0ff */
[----:B------:R-:W-:-:S03]  /*0180*/  LOP3.LUT R3, R3, R12, RZ, 0xfc, !PT ;  /* 0x0000000c03037212 */ /* 0x000fc600078efcff */
[----:B0-----:R-:W-:-:S04]  /*0190*/  IMAD.WIDE.U32 R8, R9, 0x4, R4 ;  /* 0x0000000409087825 */ /* 0x001fc800078e0004 */
[----:B----4-:R-:W-:Y:S02]  /*01a0*/  IMAD.WIDE.U32 R6, R3, 0x4, R6 ;  /* 0x0000000403067825 */ /* 0x010fe400078e0006 */
[----:B------:R-:W3:Y:S04]  /*01b0*/  LDG.E.CONSTANT R9, desc[UR4][R8.64] ;  /* 0x0000000408097981 */ /* 0x000ee8000c1e9900 */
[----:B------:R-:W3:Y:S01]  /*01c0*/  LDG.E.CONSTANT R4, desc[UR4][R6.64] ;  /* 0x0000000406047981 */ /* 0x000ee2000c1e9900 */
[----:B------:R-:W-:Y:S01]  /*01d0*/  HFMA2 R5, -RZ, RZ, 1.57421875, -19.203125 ;  /* 0x3e4ccccdff057431 */ /* 0x000fe200000001ff */
[----:B------:R-:W-:Y:S04]  /*01e0*/  BSSY.RECONVERGENT B0, `(.L_x_1) ;  /* 0x000000e000007945 */ /* 0x000fe80003800200 */
[----:B--2---:R-:W-:-:S04]  /*01f0*/  FFMA R0, R10, R5, 9.9999997473787516356e-06 ;  /* 0x3727c5ac0a007423 */ /* 0x004fc80000000005 */
[----:B------:R-:W-:Y:S01]  /*0200*/  VIADD R2, R0, 0xf3000000 ;  /* 0xf300000000027836 */ /* 0x000fe20000000000 */
[----:B------:R0:W1:Y:S04]  /*0210*/  MUFU.RSQ R5, R0 ;  /* 0x0000000000057308 */ /* 0x0000680000001400 */
[----:B------:R-:W-:Y:S01]  /*0220*/  ISETP.GT.U32.AND P0, PT, R2, 0x727fffff, PT ;  /* 0x727fffff0200780c */ /* 0x000fe20003f04070 */
[----:B---3--:R-:W-:-:S12]  /*0230*/  FMUL R4, R4, R9 ;  /* 0x0000000904047220 */ /* 0x008fd80000400000 */
[----:B01----:R-:W-:Y:S05]  /*0240*/  @!P0 BRA `(.L_x_2) ;  /* 0x00000000000c8947 */ /* 0x003fea0003800000 */
[----:B------:R-:W-:-:S07]  /*0250*/  MOV R9, 0x270 ;  /* 0x0000027000097802 */ /* 0x000fce0000000f00 */
[----:B------:R-:W-:Y:S05]  /*0260*/  CALL.REL.NOINC `($__internal_1_$__cuda_sm20_sqrt_rn_f32_slowpath) ;  /* 0x0000000400307944 */ /* 0x000fea0003c00000 */
[----:B------:R-:W-:Y:S05]  /*0270*/  BRA `(.L_x_3) ;  /* 0x0000000000107947 */ /* 0x000fea0003800000 */
.L_x_2:
[----:B------:R-:W-:Y:S01]  /*0280*/  FMUL.FTZ R7, R0, R5 ;  /* 0x0000000500077220 */ /* 0x000fe20000410000 */
[----:B------:R-:W-:-:S03]  /*0290*/  FMUL.FTZ R2, R5, 0.5 ;  /* 0x3f00000005027820 */ /* 0x000fc60000410000 */
[----:B------:R-:W-:-:S04]  /*02a0*/  FFMA R0, -R7, R7, R0 ;  /* 0x0000000707007223 */ /* 0x000fc80000000100 */
[----:B------:R-:W-:-:S07]  /*02b0*/  FFMA R2, R0, R2, R7 ;  /* 0x0000000200027223 */ /* 0x000fce0000000007 */
.L_x_3:
[----:B------:R-:W-:Y:S05]  /*02c0*/  BSYNC.RECONVERGENT B0 ;  /* 0x0000000000007941 */ /* 0x000fea0003800200 */
.L_x_1:
[----:B------:R-:W-:Y:S01]  /*02d0*/  IADD3 R0, PT, PT, R2, 0x1800000, RZ ;  /* 0x0180000002007810 */ /* 0x000fe20007ffe0ff */
[----:B------:R-:W-:Y:S03]  /*02e0*/  BSSY.RECONVERGENT B0, `(.L_x_4) ;  /* 0x000000b000007945 */ /* 0x000fe60003800200 */
[----:B------:R-:W-:-:S04]  /*02f0*/  LOP3.LUT R0, R0, 0x7f800000, RZ, 0xc0, !PT ;  /* 0x7f80000000007812 */ /* 0x000fc800078ec0ff */
[----:B------:R-:W-:-:S13]  /*0300*/  ISETP.GT.U32.AND P0, PT, R0, 0x1ffffff, PT ;  /* 0x01ffffff0000780c */ /* 0x000fda0003f04070 */
[----:B------:R-:W-:Y:S05]  /*0310*/  @P0 BRA `(.L_x_5) ;  /* 0x00000000000c0947 */ /* 0x000fea0003800000 */
[----:B------:R-:W-:-:S07]  /*0320*/  MOV R6, 0x340 ;  /* 0x0000034000067802 */ /* 0x000fce0000000f00 */
[----:B------:R-:W-:Y:S05]  /*0330*/  CALL.REL.NOINC `($__internal_0_$__cuda_sm20_rcp_rn_f32_slowpath) ;  /* 0x00000000002c7944 */ /* 0x000fea0003c00000 */
[----:B------:R-:W-:Y:S05]  /*0340*/  BRA `(.L_x_6) ;  /* 0x0000000000107947 */ /* 0x000fea0003800000 */
.L_x_5:
[----:B------:R-:W0:Y:S02]  /*0350*/  MUFU.RCP R5, R2 ;  /* 0x0000000200057308 */ /* 0x000e240000001000 */
[----:B0-----:R-:W-:-:S04]  /*0360*/  FFMA R0, R5, R2, -1 ;  /* 0xbf80000005007423 */ /* 0x001fc80000000002 */
[----:B------:R-:W-:-:S04]  /*0370*/  FADD.FTZ R0, -R0, -RZ ;  /* 0x800000ff00007221 */ /* 0x000fc80000010100 */
[----:B------:R-:W-:-:S07]  /*0380*/  FFMA R5, R5, R0, R5 ;  /* 0x0000000005057223 */ /* 0x000fce0000000005 */
.L_x_6:
[----:B------:R-:W-:Y:S05]  /*0390*/  BSYNC.RECONVERGENT B0 ;  /* 0x0000000000007941 */ /* 0x000fea0003800200 */
.L_x_4:
[----:B------:R-:W0:Y:S01]  /*03a0*/  LDC.64 R6, c[0x0][0x380] ;  /* 0x0000e000ff067b82 */ /* 0x000e220000000a00 */
[----:B------:R-:W-:Y:S01]  /*03b0*/  FMUL R5, R4, R5 ;  /* 0x0000000504057220 */ /* 0x000fe20000400000 */
[----:B0-----:R-:W-:-:S05]  /*03c0*/  IMAD.WIDE.U32 R2, R3, 0x4, R6 ;  /* 0x0000000403027825 */ /* 0x001fca00078e0006 */
[----:B------:R-:W-:Y:S01]  /*03d0*/  STG.E desc[UR4][R2.64], R5 ;  /* 0x0000000502007986 */ /* 0x000fe2000c101904 */
[----:B------:R-:W-:Y:S05]  /*03e0*/  EXIT ;  /* 0x000000000000794d */ /* 0x000fea0003800000 */
        .weak           $__internal_0_$__cuda_sm20_rcp_rn_f32_slowpath
        .type           $__internal_0_$__cuda_sm20_rcp_rn_f32_slowpath,@function
        .size           $__internal_0_$__cuda_sm20_rcp_rn_f32_slowpath,($__internal_1_$__cuda_sm20_sqrt_rn_f32_slowpath - $__internal_0_$__cuda_sm20_rcp_rn_f32_slowpath)
$__internal_0_$__cuda_sm20_rcp_rn_f32_slowpath:
[----:B------:R-:W-:Y:S01]  /*03f0*/  IMAD.SHL.U32 R0, R2, 0x2, RZ ;  /* 0x0000000202007824 */ /* 0x000fe200078e00ff */
[----:B------:R-:W-:Y:S04]  /*0400*/  BSSY.RECONVERGENT B1, `(.L_x_7) ;  /* 0x0000030000017945 */ /* 0x000fe80003800200 */
[----:B------:R-:W-:-:S04]  /*0410*/  SHF.R.U32.HI R9, RZ, 0x18, R0 ;  /* 0x00000018ff097819 */ /* 0x000fc80000011600 */
[----:B------:R-:W-:-:S13]  /*0420*/  ISETP.NE.U32.AND P0, PT, R9, RZ, PT ;  /* 0x000000ff0900720c */ /* 0x000fda0003f05070 */
[----:B------:R-:W-:Y:S05]  /*0430*/  @P0 BRA `(.L_x_8) ;  /* 0x0000000000280947 */ /* 0x000fea0003800000 */
[----:B------:R-:W-:-:S04]  /*0440*/  SHF.L.U32 R0, R2, 0x1, RZ ;  /* 0x0000000102007819 */ /* 0x000fc800000006ff */
[----:B------:R-:W-:-:S13]  /*0450*/  ISETP.NE.AND P0, PT, R0, RZ, PT ;  /* 0x000000ff0000720c */ /* 0x000fda0003f05270 */
[----:B------:R-:W-:Y:S01]  /*0460*/  @P0 FFMA R7, R2, 1.84467440737095516160e+19, RZ ;  /* 0x5f80000002070823 */ /* 0x000fe200000000ff */
[----:B------:R-:W-:Y:S08]  /*0470*/  @!P0 MUFU.RCP R5, R2 ;  /* 0x0000000200058308 */ /* 0x000ff00000001000 */
[----:B------:R-:W0:Y:S02]  /*0480*/  @P0 MUFU.RCP R0, R7 ;  /* 0x0000000700000308 */ /* 0x000e240000001000 */
[----:B0-----:R-:W-:-:S04]  /*0490*/  @P0 FFMA R8, R7, R0, -1 ;  /* 0xbf80000007080423 */ /* 0x001fc80000000000 */
[----:B------:R-:W-:-:S04]  /*04a0*/  @P0 FADD.FTZ R9, -R8, -RZ ;  /* 0x800000ff08090221 */ /* 0x000fc80000010100 */
[----:B------:R-:W-:-:S04]  /*04b0*/  @P0 FFMA R0, R0, R9, R0 ;  /* 0x0000000900000223 */ /* 0x000fc80000000000 */
[----:B------:R-:W-:Y:S01]  /*04c0*/  @P0 FFMA R5, R0, 1.84467440737095516160e+19, RZ ;  /* 0x5f80000000050823 */ /* 0x000fe200000000ff */
[----:B------:R-:W-:Y:S06]  /*04d0*/  BRA `(.L_x_9) ;  /* 0x0000000000887947 */ /* 0x000fec0003800000 */
.L_x_8:
[----:B------:R-:W-:-:S05]  /*04e0*/  VIADD R11, R9, 0xffffff03 ;  /* 0xffffff03090b7836 */ /* 0x000fca0000000000 */
[----:B------:R-:W-:-:S13]  /*04f0*/  ISETP.GT.U32.AND P0, PT, R11, 0x1, PT ;  /* 0x000000010b00780c */ /* 0x000fda0003f04070 */
[----:B------:R-:W-:Y:S05]  /*0500*/  @P0 BRA `(.L_x_10) ;  /* 0x0000000000780947 */ /* 0x000fea0003800000 */
[----:B------:R-:W-:Y:S02]  /*0510*/  LOP3.LUT R0, R2, 0x7fffff, RZ, 0xc0, !PT ;  /* 0x007fffff02007812 */ /* 0x000fe400078ec0ff */
[----:B------:R-:W-:Y:S02]  /*0520*/  MOV R10, 0x3 ;  /* 0x00000003000a7802 */ /* 0x000fe40000000f00 */
[----:B------:R-:W-:Y:S02]  /*0530*/  LOP3.LUT R0, R0, 0x3f800000, RZ, 0xfc, !PT ;  /* 0x3f80000000007812 */ /* 0x000fe400078efcff */
[----:B------:R-:W-:Y:S02]  /*0540*/  SHF.L.U32 R10, R10, R11, RZ ;  /* 0x0000000b0a0a7219 */ /* 0x000fe400000006ff */
[----:B------:R-:W0:Y:S02]  /*0550*/  MUFU.RCP R5, R0 ;  /* 0x0000000000057308 */ /* 0x000e240000001000 */
[----:B0-----:R-:W-:-:S04]  /*0560*/  FFMA R7, R0, R5, -1 ;  /* 0xbf80000000077423 */ /* 0x001fc80000000005 */
[----:B------:R-:W-:-:S04]  /*0570*/  FADD.FTZ R8, -R7, -RZ ;  /* 0x800000ff07087221 */ /* 0x000fc80000010100 */
[CCC-:B------:R-:W-:Y:S01]  /*0580*/  FFMA.RM R7, R5.reuse, R8.reuse, R5.reuse ;  /* 0x0000000805077223 */ /* 0x1c0fe20000004005 */
[----:B------:R-:W-:-:S04]  /*0590*/  FFMA.RP R8, R5, R8, R5 ;  /* 0x0000000805087223 */ /* 0x000fc80000008005 */
[C---:B------:R-:W-:Y:S02]  /*05a0*/  LOP3.LUT R5, R7.reuse, 0x7fffff, RZ, 0xc0, !PT ;  /* 0x007fffff07057812 */ /* 0x040fe400078ec0ff */
[----:B------:R-:W-:Y:S02]  /*05b0*/  FSETP.NEU.FTZ.AND P0, PT, R7, R8, PT ;  /* 0x000000080700720b */ /* 0x000fe40003f1d000 */
[----:B------:R-:W-:Y:S02]  /*05c0*/  LOP3.LUT R5, R5, 0x800000, RZ, 0xfc, !PT ;  /* 0x0080000005057812 */ /* 0x000fe400078efcff */
[----:B------:R-:W-:Y:S02]  /*05d0*/  SEL R7, RZ, 0xffffffff, !P0 ;  /* 0xffffffffff077807 */ /* 0x000fe40004000000 */
[----:B------:R-:W-:-:S03]  /*05e0*/  LOP3.LUT R10, R10, R5, RZ, 0xc0, !PT ;  /* 0x000000050a0a7212 */ /* 0x000fc600078ec0ff */
[----:B------:R-:W-:Y:S01]  /*05f0*/  IMAD.MOV R0, RZ, RZ, -R7 ;  /* 0x000000ffff007224 */ /* 0x000fe200078e0a07 */
[----:B------:R-:W-:-:S04]  /*0600*/  SHF.R.U32.HI R10, RZ, R11, R10 ;  /* 0x0000000bff0a7219 */ /* 0x000fc8000001160a */
[----:B------:R-:W-:Y:S02]  /*0610*/  LOP3.LUT P1, RZ, R0, R11, R5, 0xf8, !PT ;  /* 0x0000000b00ff7212 */ /* 0x000fe4000782f805 */
[C---:B------:R-:W-:Y:S02]  /*0620*/  LOP3.LUT P0, RZ, R10.reuse, 0x1, RZ, 0xc0, !PT ;  /* 0x000000010aff7812 */ /* 0x040fe4000780c0ff */
[----:B------:R-:W-:-:S04]  /*0630*/  LOP3.LUT P2, RZ, R10, 0x2, RZ, 0xc0, !PT ;  /* 0x000000020aff7812 */ /* 0x000fc8000784c0ff */
[----:B------:R-:W-:Y:S02]  /*0640*/  PLOP3.LUT P0, PT, P0, P1, P2, 0xe0, 0x0 ;  /* 0x000000000000781c */ /* 0x000fe40000703c20 */
[----:B------:R-:W-:Y:S02]  /*0650*/  LOP3.LUT P1, RZ, R2, 0x7fffff, RZ, 0xc0, !PT ;  /* 0x007fffff02ff7812 */ /* 0x000fe4000782c0ff */
[----:B------:R-:W-:-:S04]  /*0660*/  SEL R0, RZ, 0x1, !P0 ;  /* 0x00000001ff007807 */ /* 0x000fc80004000000 */
[----:B------:R-:W-:-:S04]  /*0670*/  IADD3 R0, PT, PT, -R0, RZ, RZ ;  /* 0x000000ff00007210 */ /* 0x000fc80007ffe1ff */
[----:B------:R-:W-:Y:S01]  /*0680*/  ISETP.GE.AND P0, PT, R0, RZ, PT ;  /* 0x000000ff0000720c */ /* 0x000fe20003f06270 */
[----:B------:R-:W-:-:S05]  /*0690*/  VIADD R0, R9, 0xffffff04 ;  /* 0xffffff0409007836 */ /* 0x000fca0000000000 */
[----:B------:R-:W-:-:S07]  /*06a0*/  SHF.R.U32.HI R5, RZ, R0, R5 ;  /* 0x00000000ff057219 */ /* 0x000fce0000011605 */
[----:B------:R-:W-:-:S05]  /*06b0*/  @!P0 IADD3 R5, PT, PT, R5, 0x1, RZ ;  /* 0x0000000105058810 */ /* 0x000fca0007ffe0ff */
[----:B------:R-:W-:-:S05]  /*06c0*/  @!P1 IMAD.SHL.U32 R5, R5, 0x2, RZ ;  /* 0x0000000205059824 */ /* 0x000fca00078e00ff */
[----:B------:R-:W-:Y:S01]  /*06d0*/  LOP3.LUT R5, R5, 0x80000000, R2, 0xf8, !PT ;  /* 0x8000000005057812 */ /* 0x000fe200078ef802 */
[----:B------:R-:W-:Y:S06]  /*06e0*/  BRA `(.L_x_9) ;  /* 0x0000000000047947 */ /* 0x000fec0003800000 */
.L_x_10:
[----:B------:R0:W1:Y:S02]  /*06f0*/  MUFU.RCP R5, R2 ;  /* 0x0000000200057308 */ /* 0x0000640000001000 */
.L_x_9:
[----:B------:R-:W-:Y:S05]  /*0700*/  BSYNC.RECONVERGENT B1 ;  /* 0x0000000000017941 */ /* 0x000fea0003800200 */
.L_x_7:
[----:B------:R-:W-:-:S04]  /*0710*/  HFMA2 R7, -RZ, RZ, 0, 0 ;  /* 0x00000000ff077431 */ /* 0x000fc800000001ff */
[----:B01----:R-:W-:Y:S05]  /*0720*/  RET.REL.NODEC R6 `(default_function_kernel_1) ;  /* 0xfffffff806347950 */ /* 0x003fea0003c3ffff */
        .weak           $__internal_1_$__cuda_sm20_sqrt_rn_f32_slowpath
        .type           $__internal_1_$__cuda_sm20_sqrt_rn_f32_slowpath,@function
        .size           $__internal_1_$__cuda_sm20_sqrt_rn_f32_slowpath,(.L_x_14 - $__internal_1_$__cuda_sm20_sqrt_rn_f32_slowpath)
$__internal_1_$__cuda_sm20_sqrt_rn_f32_slowpath:
[----:B------:R-:W-:-:S13]  /*0730*/  LOP3.LUT P0, RZ, R0, 0x7fffffff, RZ, 0xc0, !PT ;  /* 0x7fffffff00ff7812 */ /* 0x000fda000780c0ff */
[----:B------:R-:W-:Y:S01]  /*0740*/  @!P0 IMAD.MOV.U32 R2, RZ, RZ, R0 ;  /* 0x000000ffff028224 */ /* 0x000fe200078e0000 */
[----:B------:R-:W-:Y:S06]  /*0750*/  @!P0 BRA `(.L_x_11) ;  /* 0x0000000000408947 */ /* 0x000fec0003800000 */
[----:B------:R-:W-:-:S13]  /*0760*/  FSETP.GEU.FTZ.AND P0, PT, R0, RZ, PT ;  /* 0x000000ff0000720b */ /* 0x000fda0003f1e000 */
[----:B------:R-:W-:Y:S01]  /*0770*/  @!P0 MOV R2, 0x7fffffff ;  /* 0x7fffffff00028802 */ /* 0x000fe20000000f00 */
[----:B------:R-:W-:Y:S06]  /*0780*/  @!P0 BRA `(.L_x_11) ;  /* 0x0000000000348947 */ /* 0x000fec0003800000 */
[----:B------:R-:W-:-:S13]  /*0790*/  FSETP.GTU.FTZ.AND P0, PT, |R0|, +INF , PT ;  /* 0x7f8000000000780b */ /* 0x000fda0003f1c200 */
[----:B------:R-:W-:Y:S01]  /*07a0*/  @P0 FADD.FTZ R2, R0, 1 ;  /* 0x3f80000000020421 */ /* 0x000fe20000010000 */
[----:B------:R-:W-:Y:S06]  /*07b0*/  @P0 BRA `(.L_x_11) ;  /* 0x0000000000280947 */ /* 0x000fec0003800000 */
[----:B------:R-:W-:-:S13]  /*07c0*/  FSETP.NEU.FTZ.AND P0, PT, |R0|, +INF , PT ;  /* 0x7f8000000000780b */ /* 0x000fda0003f1d200 */
[----:B------:R-:W-:-:S04]  /*07d0*/  @P0 FFMA R5, R0, 1.84467440737095516160e+19, RZ ;  /* 0x5f80000000050823 */ /* 0x000fc800000000ff */
[----:B------:R-:W0:Y:S02]  /*07e0*/  @P0 MUFU.RSQ R2, R5 ;  /* 0x0000000500020308 */ /* 0x000e240000001400 */
[----:B0-----:R-:W-:Y:S01]  /*07f0*/  @P0 FMUL.FTZ R6, R5, R2 ;  /* 0x0000000205060220 */ /* 0x001fe20000410000 */
[----:B------:R-:W-:Y:S01]  /*0800*/  @P0 FMUL.FTZ R8, R2, 0.5 ;  /* 0x3f00000002080820 */ /* 0x000fe20000410000 */
[----:B------:R-:W-:Y:S02]  /*0810*/  @!P0 IMAD.MOV.U32 R2, RZ, RZ, R0 ;  /* 0x000000ffff028224 */ /* 0x000fe400078e0000 */
[----:B------:R-:W-:-:S04]  /*0820*/  @P0 FADD.FTZ R7, -R6, -RZ ;  /* 0x800000ff06070221 */ /* 0x000fc80000010100 */
[----:B------:R-:W-:-:S04]  /*0830*/  @P0 FFMA R7, R6, R7, R5 ;  /* 0x0000000706070223 */ /* 0x000fc80000000005 */
[----:B------:R-:W-:-:S04]  /*0840*/  @P0 FFMA R7, R7, R8, R6 ;  /* 0x0000000807070223 */ /* 0x000fc80000000006 */
[----:B------:R-:W-:-:S07]  /*0850*/  @P0 FMUL.FTZ R2, R7, 2.3283064365386962891e-10 ;  /* 0x2f80000007020820 */ /* 0x000fce0000410000 */
.L_x_11:
[----:B------:R-:W-:Y:S01]  /*0860*/  MOV R6, R9 ;  /* 0x0000000900067202 */ /* 0x000fe20000000f00 */
[----:B------:R-:W-:-:S04]  /*0870*/  IMAD.MOV.U32 R7, RZ, RZ, 0x0 ;  /* 0x00000000ff077424 */ /* 0x000fc800078e00ff */
[----:B------:R-:W-:Y:S05]  /*0880*/  RET.REL.NODEC R6 `(default_function_kernel_1) ;  /* 0xfffffff406dc7950 */ /* 0x000fea0003c3ffff */
.L_x_12:
        /* <DEDUP_REMOVED lines=15> */
.L_x_14:


//--------------------- .nv.shared.reserved.0     --------------------------
	.section	.nv.shared.reserved.0,"aw",@nobits
	.weak		__nv_reservedSMEM_offset_0_alias
	.size		__nv_reservedSMEM_offset_0_alias, 0, 64
	.other		__nv_reservedSMEM_offset_0_alias,@"STO_CUDA_RESERVED_SHARED STV_DEFAULT"
__nv_reservedSMEM_offset_0_alias:
	.zero		0
	.zero		64


//--------------------- .nv.constant0.default_function_kernel --------------------------
	.section	.nv.constant0.default_function_kernel,"a",@progbits
	.sectionflags	@""
	.align	4
.nv.constant0.default_function_kernel:
	.zero		912


//--------------------- .nv.constant0.default_function_kernel_1 --------------------------
	.section	.nv.constant0.default_function_kernel_1,"a",@progbits
	.sectionflags	@""
	.align	4
.nv.constant0.default_function_kernel_1:
	.zero		928


//--------------------- SYMBOLS --------------------------

	.type		.nv.reservedSmem.offset0,@object
	.size		.nv.reservedSmem.offset0,0x4
